	.headerflags	@"EF_CUDA_TEXMODE_UNIFIED EF_CUDA_64BIT_ADDRESS EF_CUDA_ACCELERATORS EF_CUDA_SM90 EF_CUDA_VIRTUAL_SM(EF_CUDA_SM90)"
	.elftype	@"ET_EXEC"


//--------------------- .nv.info                  --------------------------
	.section	.nv.info,"",@"SHT_CUDA_INFO"
	.align	4


	//----- nvinfo : EIATTR_REGCOUNT
	.align		4
        /*0000*/ 	.byte	0x04, 0x2f
        /*0002*/ 	.short	(.L_1 - .L_0)
	.align		4
.L_0:
        /*0004*/ 	.word	index@(triton_poi_fused_convolution_div_relu_sub_3)
        /*0008*/ 	.word	0x00000020


	//----- nvinfo : EIATTR_MIN_STACK_SIZE
	.align		4
.L_1:
        /*000c*/ 	.byte	0x04, 0x12
        /*000e*/ 	.short	(.L_3 - .L_2)
	.align		4
.L_2:
        /*0010*/ 	.word	index@(triton_poi_fused_convolution_div_relu_sub_3)
        /*0014*/ 	.word	0x00000000


	//----- nvinfo : EIATTR_FRAME_SIZE
	.align		4
.L_3:
        /*0018*/ 	.byte	0x04, 0x11
        /*001a*/ 	.short	(.L_5 - .L_4)
	.align		4
.L_4:
        /*001c*/ 	.word	index@(triton_poi_fused_convolution_div_relu_sub_3)
        /*0020*/ 	.word	0x00000000


	//----- nvinfo : EIATTR_MIN_STACK_SIZE
	.align		4
.L_5:
        /*0024*/ 	.byte	0x04, 0x12
        /*0026*/ 	.short	(.L_7 - .L_6)
	.align		4
.L_6:
        /*0028*/ 	.word	index@(triton_poi_fused_convolution_div_relu_sub_3)
        /*002c*/ 	.word	0x00000000
.L_7:


//--------------------- .nv.info.triton_poi_fused_convolution_div_relu_sub_3 --------------------------
	.section	.nv.info.triton_poi_fused_convolution_div_relu_sub_3,"",@"SHT_CUDA_INFO"
	.sectionflags	@""
	.align	4


	//----- nvinfo : EIATTR_CUDA_API_VERSION
	.align		4
        /*0000*/ 	.byte	0x04, 0x37
        /*0002*/ 	.short	(.L_9 - .L_8)
.L_8:
        /*0004*/ 	.word	0x0000007c


	//----- nvinfo : EIATTR_KPARAM_INFO
	.align		4
.L_9:
        /*0008*/ 	.byte	0x04, 0x17
        /*000a*/ 	.short	(.L_11 - .L_10)
.L_10:
        /*000c*/ 	.word	0x00000000
        /*0010*/ 	.short	0x0004
        /*0012*/ 	.short	0x001c
        /*0014*/ 	.byte	0x00, 0xf0, 0x11, 0x00


	//----- nvinfo : EIATTR_KPARAM_INFO
	.align		4
.L_11:
        /*0018*/ 	.byte	0x04, 0x17
        /*001a*/ 	.short	(.L_13 - .L_12)
.L_12:
        /*001c*/ 	.word	0x00000000
        /*0020*/ 	.short	0x0003
        /*0022*/ 	.short	0x0018
        /*0024*/ 	.byte	0x00, 0xf0, 0x11, 0x00


	//----- nvinfo : EIATTR_KPARAM_INFO
	.align		4
.L_13:
        /*0028*/ 	.byte	0x04, 0x17
        /*002a*/ 	.short	(.L_15 - .L_14)
.L_14:
        /*002c*/ 	.word	0x00000000
        /*0030*/ 	.short	0x0002
        /*0032*/ 	.short	0x0010
        /*0034*/ 	.byte	0x00, 0xf4, 0x21, 0x00


	//----- nvinfo : EIATTR_KPARAM_INFO
	.align		4
.L_15:
        /*0038*/ 	.byte	0x04, 0x17
        /*003a*/ 	.short	(.L_17 - .L_16)
.L_16:
        /*003c*/ 	.word	0x00000000
        /*0040*/ 	.short	0x0001
        /*0042*/ 	.short	0x0008
        /*0044*/ 	.byte	0x00, 0xf4, 0x21, 0x00


	//----- nvinfo : EIATTR_KPARAM_INFO
	.align		4
.L_17:
        /*0048*/ 	.byte	0x04, 0x17
        /*004a*/ 	.short	(.L_19 - .L_18)
.L_18:
        /*004c*/ 	.word	0x00000000
        /*0050*/ 	.short	0x0000
        /*0052*/ 	.short	0x0000
        /*0054*/ 	.byte	0x00, 0xf4, 0x21, 0x00


	//----- nvinfo : EIATTR_SPARSE_MMA_MASK
	.align		4
.L_19:
        /*0058*/ 	.byte	0x03, 0x50
        /*005a*/ 	.short	0x0000


	//----- nvinfo : EIATTR_MAXREG_COUNT
	.align		4
        /*005c*/ 	.byte	0x03, 0x1b
        /*005e*/ 	.short	0x00ff


	//----- nvinfo : EIATTR_EXIT_INSTR_OFFSETS
	.align		4
        /*0060*/ 	.byte	0x04, 0x1c
        /*0062*/ 	.short	(.L_21 - .L_20)


	//   ....[0]....
.L_20:
        /*0064*/ 	.word	0x00000b30


	//   ....[1]....
        /*0068*/ 	.word	0x00000b50


	//----- nvinfo : EIATTR_REQNTID
	.align		4
.L_21:
        /*006c*/ 	.byte	0x04, 0x10
        /*006e*/ 	.short	(.L_23 - .L_22)
.L_22:
        /*0070*/ 	.word	0x00000100
        /*0074*/ 	.word	0x00000001
        /*0078*/ 	.word	0x00000001


	//----- nvinfo : EIATTR_CBANK_PARAM_SIZE
	.align		4
.L_23:
        /*007c*/ 	.byte	0x03, 0x19
        /*007e*/ 	.short	0x0020


	//----- nvinfo : EIATTR_PARAM_CBANK
	.align		4
        /*0080*/ 	.byte	0x04, 0x0a
        /*0082*/ 	.short	(.L_25 - .L_24)
	.align		4
.L_24:
        /*0084*/ 	.word	index@(.nv.constant0.triton_poi_fused_convolution_div_relu_sub_3)
        /*0088*/ 	.short	0x0210
        /*008a*/ 	.short	0x0020


	//----- nvinfo : EIATTR_SW_WAR
	.align		4
.L_25:
        /*008c*/ 	.byte	0x04, 0x36
        /*008e*/ 	.short	(.L_27 - .L_26)
.L_26:
        /*0090*/ 	.word	0x00000008
.L_27:


//--------------------- .nv.callgraph             --------------------------
	.section	.nv.callgraph,"",@"SHT_CUDA_CALLGRAPH"
	.align	4
	.sectionentsize	8
	.align		4
        /*0000*/ 	.word	0x00000000
	.align		4
        /*0004*/ 	.word	0xffffffff
	.align		4
        /*0008*/ 	.word	0x00000000
	.align		4
        /*000c*/ 	.word	0xfffffffe
	.align		4
        /*0010*/ 	.word	0x00000000
	.align		4
        /*0014*/ 	.word	0xfffffffd
	.align		4
        /*0018*/ 	.word	0x00000000
	.align		4
        /*001c*/ 	.word	0xfffffffc


//--------------------- .text.triton_poi_fused_convolution_div_relu_sub_3 --------------------------
	.section	.text.triton_poi_fused_convolution_div_relu_sub_3,"ax",@progbits
	.sectionflags	@"SHF_BARRIERS=1"
	.align	128
        .global         triton_poi_fused_convolution_div_relu_sub_3
        .type           triton_poi_fused_convolution_div_relu_sub_3,@function
        .size           triton_poi_fused_convolution_div_relu_sub_3,(.L_x_1 - triton_poi_fused_convolution_div_relu_sub_3)
        .other          triton_poi_fused_convolution_div_relu_sub_3,@"STO_CUDA_ENTRY STV_DEFAULT"
triton_poi_fused_convolution_div_relu_sub_3:
.text.triton_poi_fused_convolution_div_relu_sub_3:
[----:B------:R-:W0:Y:S01]  /*0000*/  LDC R1, c[0x0][0x28] ;  /* 0x00000a00ff017b82 */ /* 0x000e220000000800 */
[----:B------:R-:W1:Y:S07]  /*0010*/  S2R R0, SR_TID.X ;  /* 0x0000000000007919 */ /* 0x000e6e0000002100 */
[----:B------:R-:W2:Y:S01]  /*0020*/  LDC.64 R12, c[0x0][0x210] ;  /* 0x00008400ff0c7b82 */ /* 0x000ea20000000a00 */
[----:B------:R-:W-:Y:S01]  /*0030*/  CS2R R22, SRZ ;  /* 0x0000000000167805 */ /* 0x000fe2000001ff00 */
[----:B------:R-:W-:Y:S01]  /*0040*/  IMAD.MOV.U32 R2, RZ, RZ, RZ ;  /* 0x000000ffff027224 */ /* 0x000fe200078e00ff */
[----:B------:R-:W3:Y:S01]  /*0050*/  S2R R5, SR_CTAID.X ;  /* 0x0000000000057919 */ /* 0x000ee20000002500 */
[----:B------:R-:W-:Y:S01]  /*0060*/  IMAD.MOV.U32 R4, RZ, RZ, RZ ;  /* 0x000000ffff047224 */ /* 0x000fe200078e00ff */
[----:B------:R-:W-:Y:S01]  /*0070*/  ULDC.64 UR6, c[0x0][0x208] ;  /* 0x0000820000067ab9 */ /* 0x000fe20000000a00 */
[----:B------:R-:W-:Y:S01]  /*0080*/  IMAD.MOV.U32 R11, RZ, RZ, RZ ;  /* 0x000000ffff0b7224 */ /* 0x000fe200078e00ff */
[----:B------:R-:W4:Y:S01]  /*0090*/  S2R R3, SR_CTAID.Y ;  /* 0x0000000000037919 */ /* 0x000f220000002600 */
[----:B-1----:R-:W-:Y:S01]  /*00a0*/  SHF.R.U32.HI R28, RZ, 0x4, R0 ;  /* 0x00000004ff1c7819 */ /* 0x002fe20000011600 */
[----:B---3--:R-:W-:-:S03]  /*00b0*/  IMAD.SHL.U32 R5, R5, 0x10, RZ ;  /* 0x0000001005057824 */ /* 0x008fc600078e00ff */
[----:B------:R-:W-:-:S04]  /*00c0*/  SGXT.U32 R28, R28, 0x4 ;  /* 0x000000041c1c781a */ /* 0x000fc80000000000 */
[----:B----4-:R-:W-:Y:S02]  /*00d0*/  PRMT R28, R28, 0x6540, R3 ;  /* 0x000065401c1c7816 */ /* 0x010fe40000000003 */
[----:B------:R-:W-:Y:S02]  /*00e0*/  LOP3.LUT R29, R5, 0xf, R0, 0xf8, !PT ;  /* 0x0000000f051d7812 */ /* 0x000fe400078ef800 */
[C---:B------:R-:W-:Y:S02]  /*00f0*/  LOP3.LUT R14, R28.reuse, 0x40, RZ, 0xfc, !PT ;  /* 0x000000401c0e7812 */ /* 0x040fe400078efcff */
[----:B------:R-:W-:Y:S02]  /*0100*/  ISETP.GE.AND P0, PT, R29, 0x9, PT ;  /* 0x000000091d00780c */ /* 0x000fe40003f06270 */
[----:B------:R-:W-:Y:S01]  /*0110*/  LOP3.LUT R8, R28, 0x20, RZ, 0xfc, !PT ;  /* 0x000000201c087812 */ /* 0x000fe200078efcff */
[----:B------:R-:W-:Y:S01]  /*0120*/  IMAD R15, R14, 0x9, R29 ;  /* 0x000000090e0f7824 */ /* 0x000fe200078e021d */
[----:B------:R-:W-:-:S02]  /*0130*/  LOP3.LUT R6, R28, 0x10, RZ, 0xfc, !PT ;  /* 0x000000101c067812 */ /* 0x000fc400078efcff */
[----:B------:R-:W-:Y:S01]  /*0140*/  LOP3.LUT R16, R28, 0x50, RZ, 0xfc, !PT ;  /* 0x000000501c107812 */ /* 0x000fe200078efcff */
[--C-:B------:R-:W-:Y:S01]  /*0150*/  IMAD R19, R8, 0x9, R29.reuse ;  /* 0x0000000908137824 */ /* 0x100fe200078e021d */
[----:B------:R-:W-:Y:S01]  /*0160*/  LOP3.LUT R10, R28, 0x30, RZ, 0xfc, !PT ;  /* 0x000000301c0a7812 */ /* 0x000fe200078efcff */
[----:B------:R-:W-:Y:S01]  /*0170*/  IMAD R21, R6, 0x9, R29 ;  /* 0x0000000906157824 */ /* 0x000fe200078e021d */
[C---:B------:R-:W-:Y:S01]  /*0180*/  LOP3.LUT R8, R28.reuse, 0x60, RZ, 0xfc, !PT ;  /* 0x000000601c087812 */ /* 0x040fe200078efcff */
[----:B--2---:R-:W-:Y:S01]  /*0190*/  IMAD.WIDE R14, R15, 0x4, R12 ;  /* 0x000000040f0e7825 */ /* 0x004fe200078e020c */
[----:B------:R-:W-:-:S03]  /*01a0*/  LOP3.LUT R24, R28, 0x70, RZ, 0xfc, !PT ;  /* 0x000000701c187812 */ /* 0x000fc600078efcff */
[--C-:B------:R-:W-:Y:S01]  /*01b0*/  IMAD R17, R16, 0x9, R29.reuse ;  /* 0x0000000910117824 */ /* 0x100fe200078e021d */
[----:B------:R-:W-:Y:S01]  /*01c0*/  LOP3.LUT R26, R28, 0x80, RZ, 0xfc, !PT ;  /* 0x000000801c1a7812 */ /* 0x000fe200078efcff */
[----:B------:R-:W-:Y:S01]  /*01d0*/  IMAD R7, R10, 0x9, R29 ;  /* 0x000000090a077824 */ /* 0x000fe200078e021d */
[----:B------:R1:W2:Y:S01]  /*01e0*/  @!P0 LDG.E.EL R22, desc[UR6][R14.64] ;  /* 0x000000060e168981 */ /* 0x0002a2000c2e1900 */
[----:B------:R-:W-:-:S04]  /*01f0*/  IMAD.WIDE R20, R21, 0x4, R12 ;  /* 0x0000000415147825 */ /* 0x000fc800078e020c */
[----:B------:R-:W-:Y:S01]  /*0200*/  IMAD.WIDE R18, R19, 0x4, R12 ;  /* 0x0000000413127825 */ /* 0x000fe200078e020c */
[----:B------:R3:W4:Y:S03]  /*0210*/  @!P0 LDG.E.EL R2, desc[UR6][R20.64] ;  /* 0x0000000614028981 */ /* 0x000726000c2e1900 */
[----:B------:R-:W-:Y:S01]  /*0220*/  IMAD R25, R8, 0x9, R29 ;  /* 0x0000000908197824 */ /* 0x000fe200078e021d */
[C---:B------:R-:W-:Y:S01]  /*0230*/  LOP3.LUT R8, R28.reuse, 0x90, RZ, 0xfc, !PT ;  /* 0x000000901c087812 */ /* 0x040fe200078efcff */
[--C-:B------:R-:W-:Y:S01]  /*0240*/  IMAD.WIDE R16, R17, 0x4, R12.reuse ;  /* 0x0000000411107825 */ /* 0x100fe200078e020c */
[----:B-1----:R-:W-:Y:S01]  /*0250*/  LOP3.LUT R14, R28, 0xa0, RZ, 0xfc, !PT ;  /* 0x000000a01c0e7812 */ /* 0x002fe200078efcff */
[----:B------:R1:W5:Y:S02]  /*0260*/  @!P0 LDG.E.EL R4, desc[UR6][R18.64] ;  /* 0x0000000612048981 */ /* 0x000364000c2e1900 */
[----:B------:R-:W-:Y:S01]  /*0270*/  IMAD.WIDE R6, R7, 0x4, R12 ;  /* 0x0000000407067825 */ /* 0x000fe200078e020c */
[----:B------:R-:W-:Y:S01]  /*0280*/  HFMA2.MMA R10, -RZ, RZ, 0, 0 ;  /* 0x00000000ff0a7435 */ /* 0x000fe200000001ff */
[----:B------:R1:W5:Y:S02]  /*0290*/  @!P0 LDG.E.EL R11, desc[UR6][R16.64] ;  /* 0x00000006100b8981 */ /* 0x000364000c2e1900 */
[----:B---3--:R-:W-:-:S02]  /*02a0*/  IMAD R21, R24, 0x9, R29 ;  /* 0x0000000918157824 */ /* 0x008fc400078e021d */
[--C-:B------:R-:W-:Y:S01]  /*02b0*/  IMAD R15, R8, 0x9, R29.reuse ;  /* 0x00000009080f7824 */ /* 0x100fe200078e021d */
[----:B------:R3:W5:Y:S01]  /*02c0*/  @!P0 LDG.E.EL R23, desc[UR6][R6.64] ;  /* 0x0000000606178981 */ /* 0x000762000c2e1900 */
[--C-:B-1----:R-:W-:Y:S02]  /*02d0*/  IMAD R19, R26, 0x9, R29.reuse ;  /* 0x000000091a137824 */ /* 0x102fe400078e021d */
[----:B------:R-:W-:Y:S02]  /*02e0*/  IMAD.MOV.U32 R9, RZ, RZ, RZ ;  /* 0x000000ffff097224 */ /* 0x000fe400078e00ff */
[----:B0-----:R-:W-:Y:S01]  /*02f0*/  IMAD R17, R14, 0x9, R29 ;  /* 0x000000090e117824 */ /* 0x001fe200078e021d */
[C---:B------:R-:W-:Y:S01]  /*0300*/  LOP3.LUT R26, R28.reuse, 0xb0, RZ, 0xfc, !PT ;  /* 0x000000b01c1a7812 */ /* 0x040fe200078efcff */
[--C-:B------:R-:W-:Y:S01]  /*0310*/  IMAD.WIDE R20, R21, 0x4, R12.reuse ;  /* 0x0000000415147825 */ /* 0x100fe200078e020c */
[----:B------:R-:W-:Y:S02]  /*0320*/  LOP3.LUT R27, R28, 0xc0, RZ, 0xfc, !PT ;  /* 0x000000c01c1b7812 */ /* 0x000fe400078efcff */
[----:B---3--:R-:W-:Y:S01]  /*0330*/  CS2R R6, SRZ ;  /* 0x0000000000067805 */ /* 0x008fe2000001ff00 */
[--C-:B------:R-:W-:Y:S01]  /*0340*/  IMAD.WIDE R18, R19, 0x4, R12.reuse ;  /* 0x0000000413127825 */ /* 0x100fe200078e020c */
[----:B------:R-:W3:Y:S03]  /*0350*/  @!P0 LDG.E.EL R9, desc[UR6][R20.64] ;  /* 0x0000000614098981 */ /* 0x000ee6000c2e1900 */
[----:B------:R-:W-:Y:S01]  /*0360*/  IMAD.MOV.U32 R8, RZ, RZ, RZ ;  /* 0x000000ffff087224 */ /* 0x000fe200078e00ff */
[----:B------:R0:W3:Y:S01]  /*0370*/  @!P0 LDG.E.EL R6, desc[UR6][R18.64] ;  /* 0x0000000612068981 */ /* 0x0000e2000c2e1900 */
[----:B------:R-:W-:-:S04]  /*0380*/  IMAD.WIDE R24, R25, 0x4, R12 ;  /* 0x0000000419187825 */ /* 0x000fc800078e020c */
[--C-:B------:R-:W-:Y:S01]  /*0390*/  IMAD.WIDE R14, R15, 0x4, R12.reuse ;  /* 0x000000040f0e7825 */ /* 0x100fe200078e020c */
[----:B------:R1:W3:Y:S03]  /*03a0*/  @!P0 LDG.E.EL R10, desc[UR6][R24.64] ;  /* 0x00000006180a8981 */ /* 0x0002e6000c2e1900 */
[----:B------:R-:W-:Y:S01]  /*03b0*/  IMAD.WIDE R16, R17, 0x4, R12 ;  /* 0x0000000411107825 */ /* 0x000fe200078e020c */
[----:B------:R1:W3:Y:S03]  /*03c0*/  @!P0 LDG.E.EL R8, desc[UR6][R14.64] ;  /* 0x000000060e088981 */ /* 0x0002e6000c2e1900 */
[--C-:B0-----:R-:W-:Y:S01]  /*03d0*/  IMAD R19, R26, 0x9, R29.reuse ;  /* 0x000000091a137824 */ /* 0x101fe200078e021d */
[----:B------:R0:W3:Y:S01]  /*03e0*/  @!P0 LDG.E.EL R7, desc[UR6][R16.64] ;  /* 0x0000000610078981 */ /* 0x0000e2000c2e1900 */
[----:B------:R-:W-:Y:S01]  /*03f0*/  IMAD R21, R27, 0x9, R29 ;  /* 0x000000091b157824 */ /* 0x000fe200078e021d */
[----:B-1----:R-:W-:-:S02]  /*0400*/  LOP3.LUT R24, R28, 0xd0, RZ, 0xfc, !PT ;  /* 0x000000d01c187812 */ /* 0x002fc400078efcff */
[----:B------:R-:W-:Y:S02]  /*0410*/  CS2R R26, SRZ ;  /* 0x00000000001a7805 */ /* 0x000fe4000001ff00 */
[C---:B------:R-:W-:Y:S01]  /*0420*/  LOP3.LUT R14, R28.reuse, 0xe0, RZ, 0xfc, !PT ;  /* 0x000000e01c0e7812 */ /* 0x040fe200078efcff */
[----:B------:R-:W-:Y:S01]  /*0430*/  IMAD.WIDE R18, R19, 0x4, R12 ;  /* 0x0000000413127825 */ /* 0x000fe200078e020c */
[----:B0-----:R-:W-:-:S03]  /*0440*/  LOP3.LUT R16, R28, 0xf0, RZ, 0xfc, !PT ;  /* 0x000000f01c107812 */ /* 0x001fc600078efcff */
[----:B------:R-:W-:Y:S01]  /*0450*/  IMAD.WIDE R20, R21, 0x4, R12 ;  /* 0x0000000415147825 */ /* 0x000fe200078e020c */
[----:B------:R0:W3:Y:S03]  /*0460*/  @!P0 LDG.E.EL R26, desc[UR6][R18.64] ;  /* 0x00000006121a8981 */ /* 0x0000e6000c2e1900 */
[--C-:B------:R-:W-:Y:S01]  /*0470*/  IMAD R25, R24, 0x9, R29.reuse ;  /* 0x0000000918197824 */ /* 0x100fe200078e021d */
[----:B------:R1:W3:Y:S01]  /*0480*/  @!P0 LDG.E.EL R27, desc[UR6][R20.64] ;  /* 0x00000006141b8981 */ /* 0x0002e2000c2e1900 */
[--C-:B------:R-:W-:Y:S02]  /*0490*/  IMAD R15, R28, 0x9, R29.reuse ;  /* 0x000000091c0f7824 */ /* 0x100fe400078e021d */
[--C-:B------:R-:W-:Y:S02]  /*04a0*/  IMAD R17, R14, 0x9, R29.reuse ;  /* 0x000000090e117824 */ /* 0x100fe400078e021d */
[----:B------:R-:W-:Y:S01]  /*04b0*/  IMAD R29, R16, 0x9, R29 ;  /* 0x00000009101d7824 */ /* 0x000fe200078e021d */
[----:B0-----:R-:W-:Y:S01]  /*04c0*/  CS2R R18, SRZ ;  /* 0x0000000000127805 */ /* 0x001fe2000001ff00 */
[----:B------:R-:W-:Y:S01]  /*04d0*/  IMAD.WIDE R24, R25, 0x4, R12 ;  /* 0x0000000419187825 */ /* 0x000fe200078e020c */
[----:B-1----:R-:W-:-:S03]  /*04e0*/  CS2R R20, SRZ ;  /* 0x0000000000147805 */ /* 0x002fc6000001ff00 */
[--C-:B------:R-:W-:Y:S01]  /*04f0*/  IMAD.WIDE R16, R17, 0x4, R12.reuse ;  /* 0x0000000411107825 */ /* 0x100fe200078e020c */
[----:B------:R-:W3:Y:S03]  /*0500*/  @!P0 LDG.E.EL R18, desc[UR6][R24.64] ;  /* 0x0000000618128981 */ /* 0x000ee6000c2e1900 */
[--C-:B------:R-:W-:Y:S01]  /*0510*/  IMAD.WIDE R14, R15, 0x4, R12.reuse ;  /* 0x000000040f0e7825 */ /* 0x100fe200078e020c */
[----:B------:R-:W3:Y:S03]  /*0520*/  @!P0 LDG.E.EL R19, desc[UR6][R16.64] ;  /* 0x0000000610138981 */ /* 0x000ee6000c2e1900 */
[----:B------:R-:W-:Y:S01]  /*0530*/  IMAD.WIDE R12, R29, 0x4, R12 ;  /* 0x000000041d0c7825 */ /* 0x000fe200078e020c */
[----:B------:R-:W3:Y:S04]  /*0540*/  @!P0 LDG.E.EL R20, desc[UR6][R14.64] ;  /* 0x000000060e148981 */ /* 0x000ee8000c2e1900 */
[----:B------:R0:W3:Y:S01]  /*0550*/  @!P0 LDG.E.EL R21, desc[UR6][R12.64] ;  /* 0x000000060c158981 */ /* 0x0000e2000c2e1900 */
[----:B------:R-:W1:Y:S01]  /*0560*/  S2R R28, SR_TID.X ;  /* 0x00000000001c7919 */ /* 0x000e620000002100 */
[----:B------:R-:W1:Y:S01]  /*0570*/  S2UR UR5, SR_CgaCtaId ;  /* 0x00000000000579c3 */ /* 0x000e620000008800 */
[----:B------:R-:W-:Y:S01]  /*0580*/  UMOV UR4, 0x400 ;  /* 0x0000040000047882 */ /* 0x000fe20000000000 */
[----:B0-----:R-:W-:Y:S01]  /*0590*/  SHF.L.U32 R12, R0, 0x2, RZ ;  /* 0x00000002000c7819 */ /* 0x001fe200000006ff */
[----:B-1----:R-:W-:Y:S01]  /*05a0*/  UPRMT UR4, UR5, 0x654, UR4 ;  /* 0x0000065405047896 */ /* 0x002fe20008000004 */
[----:B------:R-:W-:Y:S01]  /*05b0*/  IMAD.SHL.U32 R24, R28, 0x100, RZ ;  /* 0x000001001c187824 */ /* 0x000fe200078e00ff */
[----:B------:R-:W-:-:S04]  /*05c0*/  SHF.R.U32.HI R25, RZ, 0x4, R28 ;  /* 0x00000004ff197819 */ /* 0x000fc8000001161c */
[----:B------:R-:W-:Y:S02]  /*05d0*/  SGXT.U32 R25, R25, 0x4 ;  /* 0x000000041919781a */ /* 0x000fe40000000000 */
[----:B------:R-:W-:-:S04]  /*05e0*/  LOP3.LUT R24, R24, 0xf00, RZ, 0xc0, !PT ;  /* 0x00000f0018187812 */ /* 0x000fc800078ec0ff */
[C---:B------:R-:W-:Y:S02]  /*05f0*/  LOP3.LUT R16, R24.reuse, R25, RZ, 0xfc, !PT ;  /* 0x0000001918107212 */ /* 0x040fe400078efcff */
[----:B------:R-:W-:-:S05]  /*0600*/  LEA.HI R15, R24, UR4, RZ, 0x1c ;  /* 0x00000004180f7c11 */ /* 0x000fca000f8fe0ff */
[----:B------:R-:W-:Y:S01]  /*0610*/  IMAD R13, R16, 0x4, R15 ;  /* 0x00000004100d7824 */ /* 0x000fe200078e020f */
[----:B------:R-:W-:-:S04]  /*0620*/  LOP3.LUT R12, R12, 0xfc, RZ, 0xc0, !PT ;  /* 0x000000fc0c0c7812 */ /* 0x000fc800078ec0ff */
[--C-:B------:R-:W-:Y:S02]  /*0630*/  PRMT R12, R12, 0x6540, R3.reuse ;  /* 0x000065400c0c7816 */ /* 0x100fe40000000003 */
[----:B------:R-:W-:-:S04]  /*0640*/  SHF.R.S32.HI R3, RZ, 0x17, R3 ;  /* 0x00000017ff037819 */ /* 0x000fc80000011403 */
[----:B------:R-:W-:-:S04]  /*0650*/  SGXT R3, R3, 0x1 ;  /* 0x000000010303781a */ /* 0x000fc80000000200 */
[----:B------:R-:W-:Y:S02]  /*0660*/  LEA.HI R3, R3, R12, RZ, 0x6 ;  /* 0x0000000c03037211 */ /* 0x000fe400078f30ff */
[----:B------:R-:W-:-:S04]  /*0670*/  SHF.R.U32.HI R0, RZ, 0x6, R0 ;  /* 0x00000006ff007819 */ /* 0x000fc80000011600 */
[----:B------:R-:W-:Y:S02]  /*0680*/  SGXT.U32 R0, R0, 0x2 ;  /* 0x000000020000781a */ /* 0x000fe40000000000 */
[----:B------:R-:W-:Y:S01]  /*0690*/  ISETP.GE.AND P3, PT, R5, RZ, PT ;  /* 0x000000ff0500720c */ /* 0x000fe20003f66270 */
[----:B--2---:R-:W-:Y:S04]  /*06a0*/  STS [R13+0x100], R22 ;  /* 0x000100160d007388 */ /* 0x004fe80000000800 */
[----:B----4-:R0:W-:Y:S04]  /*06b0*/  STS [R13+0x40], R2 ;  /* 0x000040020d007388 */ /* 0x0101e80000000800 */
[----:B-----5:R1:W-:Y:S04]  /*06c0*/  STS [R13+0x80], R4 ;  /* 0x000080040d007388 */ /* 0x0203e80000000800 */
[----:B------:R-:W-:Y:S04]  /*06d0*/  STS [R13+0x140], R11 ;  /* 0x0001400b0d007388 */ /* 0x000fe80000000800 */
[----:B------:R-:W-:Y:S01]  /*06e0*/  STS [R13+0xc0], R23 ;  /* 0x0000c0170d007388 */ /* 0x000fe20000000800 */
[----:B0-----:R-:W-:Y:S01]  /*06f0*/  SHF.R.U32.HI R2, RZ, 0x2, R28 ;  /* 0x00000002ff027819 */ /* 0x001fe2000001161c */
[----:B------:R-:W-:-:S02]  /*0700*/  IMAD.SHL.U32 R28, R28, 0x4, RZ ;  /* 0x000000041c1c7824 */ /* 0x000fc400078e00ff */
[----:B---3--:R-:W-:Y:S04]  /*0710*/  STS [R13+0x1c0], R9 ;  /* 0x0001c0090d007388 */ /* 0x008fe80000000800 */
[----:B------:R-:W-:Y:S04]  /*0720*/  STS [R13+0x200], R6 ;  /* 0x000200060d007388 */ /* 0x000fe80000000800 */
[----:B------:R-:W-:Y:S04]  /*0730*/  STS [R13+0x180], R10 ;  /* 0x0001800a0d007388 */ /* 0x000fe80000000800 */
[----:B------:R-:W-:Y:S04]  /*0740*/  STS [R13+0x240], R8 ;  /* 0x000240080d007388 */ /* 0x000fe80000000800 */
[----:B------:R0:W-:Y:S01]  /*0750*/  STS [R13+0x280], R7 ;  /* 0x000280070d007388 */ /* 0x0001e20000000800 */
[----:B-1----:R-:W-:-:S03]  /*0760*/  LOP3.LUT R4, R2, 0x30, RZ, 0xc0, !PT ;  /* 0x0000003002047812 */ /* 0x002fc600078ec0ff */
[----:B------:R-:W-:Y:S04]  /*0770*/  STS [R13+0x2c0], R26 ;  /* 0x0002c01a0d007388 */ /* 0x000fe80000000800 */
[----:B------:R-:W-:Y:S04]  /*0780*/  STS [R13+0x300], R27 ;  /* 0x0003001b0d007388 */ /* 0x000fe80000000800 */
[----:B------:R-:W-:Y:S04]  /*0790*/  STS [R13+0x340], R18 ;  /* 0x000340120d007388 */ /* 0x000fe80000000800 */
[----:B------:R-:W-:Y:S04]  /*07a0*/  STS [R13+0x380], R19 ;  /* 0x000380130d007388 */ /* 0x000fe80000000800 */
[----:B------:R-:W-:Y:S04]  /*07b0*/  STS [R13], R20 ;  /* 0x000000140d007388 */ /* 0x000fe80000000800 */
[----:B------:R1:W-:Y:S01]  /*07c0*/  STS [R13+0x3c0], R21 ;  /* 0x0003c0150d007388 */ /* 0x0003e20000000800 */
[----:B------:R-:W-:Y:S01]  /*07d0*/  LOP3.LUT R2, R28, 0x3fc, RZ, 0xc0, !PT ;  /* 0x000003fc1c027812 */ /* 0x000fe200078ec0ff */
[----:B0-----:R-:W-:-:S04]  /*07e0*/  VIADD R7, R4, UR4 ;  /* 0x0000000404077c36 */ /* 0x001fc80008000000 */
[C---:B------:R-:W-:Y:S01]  /*07f0*/  IMAD R8, R2.reuse, 0x4, R7 ;  /* 0x0000000402087824 */ /* 0x040fe200078e0207 */
[----:B------:R-:W-:Y:S01]  /*0800*/  BAR.SYNC.DEFER_BLOCKING 0x0 ;  /* 0x0000000000007b1d */ /* 0x000fe20000010000 */
[C---:B------:R-:W-:Y:S02]  /*0810*/  LOP3.LUT R4, R2.reuse, 0x400, RZ, 0xfc, !PT ;  /* 0x0000040002047812 */ /* 0x040fe400078efcff */
[----:B------:R-:W-:Y:S02]  /*0820*/  LOP3.LUT R7, R3, 0xffffffc0, RZ, 0xc0, !PT ;  /* 0xffffffc003077812 */ /* 0x000fe400078ec0ff */
[----:B------:R-:W-:Y:S02]  /*0830*/  SHF.R.U32.HI R6, RZ, 0x4, R4 ;  /* 0x00000004ff067819 */ /* 0x000fe40000011604 */
[C---:B------:R-:W-:Y:S02]  /*0840*/  LOP3.LUT R14, R2.reuse, 0x800, RZ, 0xfc, !PT ;  /* 0x00000800020e7812 */ /* 0x040fe400078efcff */
[----:B------:R-:W-:-:S02]  /*0850*/  LOP3.LUT R15, R2, 0xc00, RZ, 0xfc, !PT ;  /* 0x00000c00020f7812 */ /* 0x000fc400078efcff */
[----:B------:R-:W-:Y:S02]  /*0860*/  IADD3 R4, R12, -R7, RZ ;  /* 0x800000070c047210 */ /* 0x000fe40007ffe0ff */
[----:B------:R-:W-:Y:S02]  /*0870*/  LOP3.LUT R12, R6, 0x70, RZ, 0xc0, !PT ;  /* 0x00000070060c7812 */ /* 0x000fe400078ec0ff */
[----:B------:R-:W-:Y:S01]  /*0880*/  SHF.R.U32.HI R14, RZ, 0x4, R14 ;  /* 0x00000004ff0e7819 */ /* 0x000fe2000001160e */
[----:B------:R-:W0:Y:S01]  /*0890*/  LDC.64 R6, c[0x0][0x218] ;  /* 0x00008600ff067b82 */ /* 0x000e220000000a00 */
[----:B------:R-:W-:Y:S01]  /*08a0*/  SHF.R.U32.HI R15, RZ, 0x4, R15 ;  /* 0x00000004ff0f7819 */ /* 0x000fe2000001160f */
[----:B------:R-:W2:Y:S01]  /*08b0*/  LDS.128 R8, [R8] ;  /* 0x0000000008087984 */ /* 0x000ea20000000c00 */
[----:B-1----:R-:W-:Y:S01]  /*08c0*/  VIADD R13, R12, UR4 ;  /* 0x000000040c0d7c36 */ /* 0x002fe20008000000 */
[----:B------:R-:W-:Y:S02]  /*08d0*/  LOP3.LUT R14, R14, 0xb0, RZ, 0xc0, !PT ;  /* 0x000000b00e0e7812 */ /* 0x000fe400078ec0ff */
[----:B------:R-:W-:Y:S01]  /*08e0*/  LOP3.LUT R15, R15, 0xf0, RZ, 0xc0, !PT ;  /* 0x000000f00f0f7812 */ /* 0x000fe200078ec0ff */
[----:B------:R-:W-:-:S02]  /*08f0*/  IMAD R20, R2, 0x4, R13 ;  /* 0x0000000402147824 */ /* 0x000fc400078e020d */
[----:B------:R-:W-:Y:S01]  /*0900*/  VIADD R13, R14, UR4 ;  /* 0x000000040e0d7c36 */ /* 0x000fe20008000000 */
[----:B------:R-:W-:-:S03]  /*0910*/  IADD3 R15, R15, UR4, RZ ;  /* 0x000000040f0f7c10 */ /* 0x000fc6000fffe0ff */
[C---:B------:R-:W-:Y:S01]  /*0920*/  IMAD R16, R2.reuse, 0x4, R13 ;  /* 0x0000000402107824 */ /* 0x040fe200078e020d */
[----:B------:R-:W-:Y:S01]  /*0930*/  SHF.R.S32.HI R3, RZ, 0x6, R3 ;  /* 0x00000006ff037819 */ /* 0x000fe20000011403 */
[----:B------:R-:W-:Y:S01]  /*0940*/  IMAD R15, R2, 0x4, R15 ;  /* 0x00000004020f7824 */ /* 0x000fe200078e020f */
[----:B------:R-:W1:Y:S01]  /*0950*/  LDS.128 R20, [R20+0x1000] ;  /* 0x0010000014147984 */ /* 0x000e620000000c00 */
[----:B------:R-:W-:-:S03]  /*0960*/  LOP3.LUT R27, R5, R0, RZ, 0xfc, !PT ;  /* 0x00000000051b7212 */ /* 0x000fc600078efcff */
[----:B------:R-:W3:Y:S01]  /*0970*/  LDS.128 R16, [R16+0x2000] ;  /* 0x0020000010107984 */ /* 0x000ee20000000c00 */
[----:B------:R-:W-:Y:S01]  /*0980*/  IMAD R2, R3, 0x240, R4 ;  /* 0x0000024003027824 */ /* 0x000fe200078e0204 */
[C---:B------:R-:W-:Y:S02]  /*0990*/  ISETP.GE.AND P0, PT, R27.reuse, 0x9, PT ;  /* 0x000000091b00780c */ /* 0x040fe40003f06270 */
[----:B------:R-:W4:Y:S01]  /*09a0*/  LDS.128 R12, [R15+0x3000] ;  /* 0x003000000f0c7984 */ /* 0x000f220000000c00 */
[----:B------:R-:W-:-:S04]  /*09b0*/  IMAD R3, R27, 0x40, R2 ;  /* 0x000000401b037824 */ /* 0x000fc800078e0202 */
[----:B0-----:R-:W-:Y:S01]  /*09c0*/  IMAD.WIDE R24, R3, 0x4, R6 ;  /* 0x0000000403187825 */ /* 0x001fe200078e0206 */
[C---:B------:R-:W-:Y:S02]  /*09d0*/  LOP3.LUT R29, R27.reuse, 0x4, RZ, 0xfc, !PT ;  /* 0x000000041b1d7812 */ /* 0x040fe400078efcff */
[----:B------:R-:W-:-:S03]  /*09e0*/  LOP3.LUT R27, R27, 0x8, RZ, 0xfc, !PT ;  /* 0x000000081b1b7812 */ /* 0x000fc600078efcff */
[----:B--2---:R0:W-:Y:S01]  /*09f0*/  @!P0 STG.E.128 desc[UR6][R24.64], R8 ;  /* 0x0000000818008986 */ /* 0x0041e2000c101d06 */
[----:B------:R-:W-:Y:S02]  /*0a00*/  ISETP.GE.AND P1, PT, R29, 0x9, PT ;  /* 0x000000091d00780c */ /* 0x000fe40003f26270 */
[----:B------:R-:W-:Y:S02]  /*0a10*/  ISETP.GE.AND P2, PT, R27, 0x9, PT ;  /* 0x000000091b00780c */ /* 0x000fe40003f46270 */
[----:B------:R-:W-:Y:S01]  /*0a20*/  LEA R0, R29, R2, 0x6 ;  /* 0x000000021d007211 */ /* 0x000fe200078e30ff */
[----:B0-----:R-:W0:Y:S01]  /*0a30*/  LDC.64 R24, c[0x0][0x220] ;  /* 0x00008800ff187b82 */ /* 0x001e220000000a00 */
[----:B------:R-:W-:Y:S02]  /*0a40*/  IMAD R2, R27, 0x40, R2 ;  /* 0x000000401b027824 */ /* 0x000fe400078e0202 */
[----:B------:R-:W-:Y:S02]  /*0a50*/  VIADD R27, R3, 0x300 ;  /* 0x00000300031b7836 */ /* 0x000fe40000000000 */
[----:B------:R-:W-:-:S04]  /*0a60*/  IMAD.WIDE R28, R0, 0x4, R6 ;  /* 0x00000004001c7825 */ /* 0x000fc800078e0206 */
[--C-:B------:R-:W-:Y:S01]  /*0a70*/  IMAD.WIDE R4, R2, 0x4, R6.reuse ;  /* 0x0000000402047825 */ /* 0x100fe200078e0206 */
[----:B-1----:R-:W-:Y:S03]  /*0a80*/  @!P1 STG.E.128 desc[UR6][R28.64], R20 ;  /* 0x000000141c009986 */ /* 0x002fe6000c101d06 */
[----:B------:R-:W-:Y:S01]  /*0a90*/  IMAD.WIDE R6, R27, 0x4, R6 ;  /* 0x000000041b067825 */ /* 0x000fe200078e0206 */
[----:B---3--:R0:W-:Y:S04]  /*0aa0*/  @!P2 STG.E.128 desc[UR6][R4.64], R16 ;  /* 0x000000100400a986 */ /* 0x0081e8000c101d06 */
[----:B----4-:R1:W-:Y:S01]  /*0ab0*/  @!P3 STG.E.128 desc[UR6][R6.64], R12 ;  /* 0x0000000c0600b986 */ /* 0x0103e2000c101d06 */
[----:B0-----:R-:W-:-:S04]  /*0ac0*/  IMAD.WIDE R4, R3, 0x4, R24 ;  /* 0x0000000403047825 */ /* 0x001fc800078e0218 */
[--C-:B-1----:R-:W-:Y:S01]  /*0ad0*/  IMAD.WIDE R6, R0, 0x4, R24.reuse ;  /* 0x0000000400067825 */ /* 0x102fe200078e0218 */
[----:B------:R0:W-:Y:S03]  /*0ae0*/  @!P0 STG.E.128 desc[UR6][R4.64], R8 ;  /* 0x0000000804008986 */ /* 0x0001e6000c101d06 */
[--C-:B------:R-:W-:Y:S01]  /*0af0*/  IMAD.WIDE R2, R2, 0x4, R24.reuse ;  /* 0x0000000402027825 */ /* 0x100fe200078e0218 */
[----:B------:R0:W-:Y:S04]  /*0b00*/  @!P1 STG.E.128 desc[UR6][R6.64], R20 ;  /* 0x0000001406009986 */ /* 0x0001e8000c101d06 */
[----:B------:R0:W-:Y:S01]  /*0b10*/  @!P2 STG.E.128 desc[UR6][R2.64], R16 ;  /* 0x000000100200a986 */ /* 0x0001e2000c101d06 */
[----:B------:R-:W-:Y:S01]  /*0b20*/  IMAD.WIDE R24, R27, 0x4, R24 ;  /* 0x000000041b187825 */ /* 0x000fe200078e0218 */
[----:B0-----:R-:W-:Y:S06]  /*0b30*/  @P3 EXIT ;  /* 0x000000000000394d */ /* 0x001fec0003800000 */
[----:B------:R-:W-:Y:S01]  /*0b40*/  STG.E.128 desc[UR6][R24.64], R12 ;  /* 0x0000000c18007986 */ /* 0x000fe2000c101d06 */
[----:B------:R-:W-:Y:S05]  /*0b50*/  EXIT ;  /* 0x000000000000794d */ /* 0x000fea0003800000 */
.L_x_0:
[----:B------:R-:W-:-:S00]  /*0b60*/  BRA `(.L_x_0) ;  /* 0xfffffffc00fc7947 */ /* 0x000fc0000383ffff */
[----:B------:R-:W-:-:S00]  /*0b70*/  NOP ;  /* 0x0000000000007918 */ /* 0x000fc00000000000 */
        /* <DEDUP_REMOVED lines=8> */
.L_x_1:


//--------------------- .nv.shared.triton_poi_fused_convolution_div_relu_sub_3 --------------------------
	.section	.nv.shared.triton_poi_fused_convolution_div_relu_sub_3,"aw",@nobits
	.sectionflags	@""
	.align	16
	.zero		1024


//--------------------- .nv.constant0.triton_poi_fused_convolution_div_relu_sub_3 --------------------------
	.section	.nv.constant0.triton_poi_fused_convolution_div_relu_sub_3,"a",@progbits
	.sectionflags	@""
	.align	4
.nv.constant0.triton_poi_fused_convolution_div_relu_sub_3:
	.zero		560
